.version 4.1
.target sm_52
.entry bench(.param .u64 I){
    .reg .b64   ptr;
    .reg .b32   r32i<3>;
    .reg .b32   r32o<1>;
    ld.param.u64 ptr, [I];
    cvta.to.global.u64  ptr, ptr;
    ldu.global.b32 r32i0, [ptr+0];
    ldu.global.b32 r32i1, [ptr+4];
    ldu.global.b32 r32i2, [ptr+8];
    mad.rz.ftz.sat.f32 r32o0, r32i0, r32i1, r32i2;
    st.global.b32 [ptr+0], r32o0;
}


// ===== COMPILED SASS (sm_100) =====

	.target	sm_100

	.elftype	@"ET_EXEC"


//--------------------- .note.nv.tkinfo           --------------------------
	.section	.note.nv.tkinfo,"",@"SHT_NOTE"
	.sectionflags	@"SHF_NOTE_NV_TKINFO"
	.tkinfo
        /*0018*/ 	.word	0x00000002
        /*0030*/ 	.string	""
        /*0030*/ 	.string	"ptxas"
        /*0030*/ 	.string	"Cuda compilation tools, release 13.0, V13.0.88"
        /*0030*/ 	.string	"Build cuda_13.0.r13.0/compiler.36424714_0"
        /*0030*/ 	.string	"-arch sm_100 "



//--------------------- .note.nv.cuinfo           --------------------------
	.section	.note.nv.cuinfo,"",@"SHT_NOTE"
	.sectionflags	@"SHF_NOTE_NV_CUINFO"
        /*0018*/ 	.short	0x0002
        /*001a*/ 	.short	0x0034
        /*001c*/ 	.short	0x0082
	.zero		2


//--------------------- .nv.info                  --------------------------
	.section	.nv.info,"",@"SHT_CUDA_INFO"
	.align	4


	//----- nvinfo : EIATTR_REGCOUNT
	.align		4
        /*0000*/ 	.byte	0x04, 0x2f
        /*0002*/ 	.short	(.L_1 - .L_0)
	.align		4
.L_0:
        /*0004*/ 	.word	index@(bench)
        /*0008*/ 	.word	0x0000000a


	//----- nvinfo : EIATTR_FRAME_SIZE
	.align		4
.L_1:
        /*000c*/ 	.byte	0x04, 0x11
        /*000e*/ 	.short	(.L_3 - .L_2)
	.align		4
.L_2:
        /*0010*/ 	.word	index@(bench)
        /*0014*/ 	.word	0x00000000


	//----- nvinfo : EIATTR_MIN_STACK_SIZE
	.align		4
.L_3:
        /*0018*/ 	.byte	0x04, 0x12
        /*001a*/ 	.short	(.L_5 - .L_4)
	.align		4
.L_4:
        /*001c*/ 	.word	index@(bench)
        /*0020*/ 	.word	0x00000000
.L_5:


//--------------------- .nv.compat                --------------------------
	.section	.nv.compat,"",@"SHT_CUDA_COMPAT_INFO"
	.align	4
        /*0000*/ 	.byte	0x02, 0x09, 0x00, 0x00, 0x02, 0x02, 0x01, 0x00, 0x02, 0x05, 0x05, 0x00, 0x03, 0x07, 0x01, 0x01
        /*0010*/ 	.byte	0x02, 0x03, 0x00, 0x00, 0x02, 0x06, 0x01, 0x00, 0x04, 0x0b, 0x08, 0x00, 0x09, 0x00, 0x00, 0x00
        /*0020*/ 	.byte	0x00, 0x00, 0x00, 0x00


//--------------------- .nv.info.bench            --------------------------
	.section	.nv.info.bench,"",@"SHT_CUDA_INFO"
	.sectionflags	@""
	.align	4


	//----- nvinfo : EIATTR_CUDA_API_VERSION
	.align		4
        /*0000*/ 	.byte	0x04, 0x37
        /*0002*/ 	.short	(.L_7 - .L_6)
.L_6:
        /*0004*/ 	.word	0x00000082


	//----- nvinfo : EIATTR_KPARAM_INFO
	.align		4
.L_7:
        /*0008*/ 	.byte	0x04, 0x17
        /*000a*/ 	.short	(.L_9 - .L_8)
.L_8:
        /*000c*/ 	.word	0x00000000
        /*0010*/ 	.short	0x0000
        /*0012*/ 	.short	0x0000
        /*0014*/ 	.byte	0x00, 0xf0, 0x21, 0x00


	//----- nvinfo : EIATTR_SPARSE_MMA_MASK
	.align		4
.L_9:
        /*0018*/ 	.byte	0x03, 0x50
        /*001a*/ 	.short	0x0000


	//----- nvinfo : EIATTR_MAXREG_COUNT
	.align		4
        /*001c*/ 	.byte	0x03, 0x1b
        /*001e*/ 	.short	0x00ff


	//----- nvinfo : EIATTR_MERCURY_ISA_VERSION
	.align		4
        /*0020*/ 	.byte	0x03, 0x5f
        /*0022*/ 	.short	0x0101


	//----- nvinfo : EIATTR_VRC_CTA_INIT_COUNT
	.align		4
        /*0024*/ 	.byte	0x02, 0x4a
	.zero		1
	.zero		1


	//----- nvinfo : EIATTR_EXIT_INSTR_OFFSETS
	.align		4
        /*0028*/ 	.byte	0x04, 0x1c
        /*002a*/ 	.short	(.L_11 - .L_10)


	//   ....[0]....
.L_10:
        /*002c*/ 	.word	0x00000080


	//----- nvinfo : EIATTR_CBANK_PARAM_SIZE
	.align		4
.L_11:
        /*0030*/ 	.byte	0x03, 0x19
        /*0032*/ 	.short	0x0008


	//----- nvinfo : EIATTR_PARAM_CBANK
	.align		4
        /*0034*/ 	.byte	0x04, 0x0a
        /*0036*/ 	.short	(.L_13 - .L_12)
	.align		4
.L_12:
        /*0038*/ 	.word	index@(.nv.constant0.bench)
        /*003c*/ 	.short	0x0380
        /*003e*/ 	.short	0x0008


	//----- nvinfo : EIATTR_SW_WAR
	.align		4
.L_13:
        /*0040*/ 	.byte	0x04, 0x36
        /*0042*/ 	.short	(.L_15 - .L_14)
.L_14:
        /*0044*/ 	.word	0x00000008
.L_15:


//--------------------- .nv.callgraph             --------------------------
	.section	.nv.callgraph,"",@"SHT_CUDA_CALLGRAPH"
	.align	4
	.sectionentsize	8
	.align		4
        /*0000*/ 	.word	0x00000000
	.align		4
        /*0004*/ 	.word	0xffffffff
	.align		4
        /*0008*/ 	.word	0x00000000
	.align		4
        /*000c*/ 	.word	0xfffffffe
	.align		4
        /*0010*/ 	.word	0x00000000
	.align		4
        /*0014*/ 	.word	0xfffffffd
	.align		4
        /*0018*/ 	.word	0x00000000
	.align		4
        /*001c*/ 	.word	0xfffffffc


//--------------------- .text.bench               --------------------------
	.section	.text.bench,"ax",@progbits
	.align	128
.text.bench:
        .type           bench,@function
        .size           bench,(.L_x_1 - bench)
        .other          bench,@"STO_CUDA_ENTRY STV_DEFAULT"
bench:
[----:B------:R-:W-:Y:S08]  /*0000*/  LDC R1, c[0x0][0x37c] ;  /* 0x0000df00ff017b82 */ /* 0x000ff00000000800 */
[----:B------:R-:W0:Y:S01]  /*0010*/  LDC.64 R2, c[0x0][0x380] ;  /* 0x0000e000ff027b82 */ /* 0x000e220000000a00 */
[----:B------:R-:W0:Y:S02]  /*0020*/  LDCU.64 UR4, c[0x0][0x358] ;  /* 0x00006b00ff0477ac */ /* 0x000e240008000a00 */
[----:B0-----:R-:W2:Y:S04]  /*0030*/  LDG.E R0, desc[UR4][R2.64] ;  /* 0x0000000402007981 */ /* 0x001ea8000c1e1900 */
[----:B------:R-:W2:Y:S04]  /*0040*/  LDG.E R5, desc[UR4][R2.64+0x4] ;  /* 0x0000040402057981 */ /* 0x000ea8000c1e1900 */
[----:B------:R-:W2:Y:S02]  /*0050*/  LDG.E R7, desc[UR4][R2.64+0x8] ;  /* 0x0000080402077981 */ /* 0x000ea4000c1e1900 */
[----:B--2---:R-:W-:-:S05]  /*0060*/  FFMA.FTZ.RZ.SAT R5, R0, R5, R7 ;  /* 0x0000000500057223 */ /* 0x004fca000001e007 */
[----:B------:R-:W-:Y:S01]  /*0070*/  STG.E desc[UR4][R2.64], R5 ;  /* 0x0000000502007986 */ /* 0x000fe2000c101904 */
[----:B------:R-:W-:Y:S05]  /*0080*/  EXIT ;  /* 0x000000000000794d */ /* 0x000fea0003800000 */
.L_x_0:
[----:B------:R-:W-:-:S00]  /*0090*/  BRA `(.L_x_0) ;  /* 0xfffffffc00fc7947 */ /* 0x000fc0000383ffff */
[----:B------:R-:W-:-:S00]  /*00a0*/  NOP ;  /* 0x0000000000007918 */ /* 0x000fc00000000000 */
        /* <DEDUP_REMOVED lines=13> */
.L_x_1:


//--------------------- .nv.shared.reserved.0     --------------------------
	.section	.nv.shared.reserved.0,"aw",@nobits
	.weak		__nv_reservedSMEM_offset_0_alias
	.size		__nv_reservedSMEM_offset_0_alias, 0, 64
	.other		__nv_reservedSMEM_offset_0_alias,@"STO_CUDA_RESERVED_SHARED STV_DEFAULT"
__nv_reservedSMEM_offset_0_alias:
	.zero		0
	.zero		64


//--------------------- .nv.constant0.bench       --------------------------
	.section	.nv.constant0.bench,"a",@progbits
	.sectionflags	@""
	.align	4
.nv.constant0.bench:
	.zero		904


//--------------------- SYMBOLS --------------------------

	.type		.nv.reservedSmem.offset0,@object
	.size		.nv.reservedSmem.offset0,0x4
